//
// Generated by NVIDIA NVVM Compiler
//
// Compiler Build ID: CL-36424714
// Cuda compilation tools, release 13.0, V13.0.88
// Based on NVVM 20.0.0
//

.version 9.0
.target sm_100
.address_size 64

	// .globl	_Z6kernelPf14CUtensorMap_st
// _ZZ6kernelPf14CUtensorMap_stE7numbers has been demoted

.visible .entry _Z6kernelPf14CUtensorMap_st(
	.param .u64 .ptr .align 1 _Z6kernelPf14CUtensorMap_st_param_0,
	.param .align 128 .b8 _Z6kernelPf14CUtensorMap_st_param_1[128]
)
{
	.reg .b32 	%r<37>;
	.reg .b32 	%f<33>;
	.reg .b64 	%rd<6>;
	// demoted variable
	.shared .align 4 .b8 _ZZ6kernelPf14CUtensorMap_stE7numbers[128];
	mov.b64 	%rd3, _Z6kernelPf14CUtensorMap_st_param_1;
	mov.u64 	%rd4, %rd3;
	mov.u32 	%r3, %ctaid.x;
	shl.b32 	%r4, %r3, 5;
	cvt.rn.f32.u32 	%f1, %r4;
	st.shared.f32 	[_ZZ6kernelPf14CUtensorMap_stE7numbers], %f1;
	mov.u32 	%r5, _ZZ6kernelPf14CUtensorMap_stE7numbers;
	or.b32  	%r6, %r4, 1;
	cvt.rn.f32.u32 	%f2, %r6;
	st.shared.f32 	[_ZZ6kernelPf14CUtensorMap_stE7numbers+4], %f2;
	or.b32  	%r7, %r4, 2;
	cvt.rn.f32.u32 	%f3, %r7;
	st.shared.f32 	[_ZZ6kernelPf14CUtensorMap_stE7numbers+8], %f3;
	or.b32  	%r8, %r4, 3;
	cvt.rn.f32.u32 	%f4, %r8;
	st.shared.f32 	[_ZZ6kernelPf14CUtensorMap_stE7numbers+12], %f4;
	or.b32  	%r9, %r4, 4;
	cvt.rn.f32.u32 	%f5, %r9;
	st.shared.f32 	[_ZZ6kernelPf14CUtensorMap_stE7numbers+16], %f5;
	or.b32  	%r10, %r4, 5;
	cvt.rn.f32.u32 	%f6, %r10;
	st.shared.f32 	[_ZZ6kernelPf14CUtensorMap_stE7numbers+20], %f6;
	or.b32  	%r11, %r4, 6;
	cvt.rn.f32.u32 	%f7, %r11;
	st.shared.f32 	[_ZZ6kernelPf14CUtensorMap_stE7numbers+24], %f7;
	or.b32  	%r12, %r4, 7;
	cvt.rn.f32.u32 	%f8, %r12;
	st.shared.f32 	[_ZZ6kernelPf14CUtensorMap_stE7numbers+28], %f8;
	or.b32  	%r13, %r4, 8;
	cvt.rn.f32.u32 	%f9, %r13;
	st.shared.f32 	[_ZZ6kernelPf14CUtensorMap_stE7numbers+32], %f9;
	or.b32  	%r14, %r4, 9;
	cvt.rn.f32.u32 	%f10, %r14;
	st.shared.f32 	[_ZZ6kernelPf14CUtensorMap_stE7numbers+36], %f10;
	or.b32  	%r15, %r4, 10;
	cvt.rn.f32.u32 	%f11, %r15;
	st.shared.f32 	[_ZZ6kernelPf14CUtensorMap_stE7numbers+40], %f11;
	or.b32  	%r16, %r4, 11;
	cvt.rn.f32.u32 	%f12, %r16;
	st.shared.f32 	[_ZZ6kernelPf14CUtensorMap_stE7numbers+44], %f12;
	or.b32  	%r17, %r4, 12;
	cvt.rn.f32.u32 	%f13, %r17;
	st.shared.f32 	[_ZZ6kernelPf14CUtensorMap_stE7numbers+48], %f13;
	or.b32  	%r18, %r4, 13;
	cvt.rn.f32.u32 	%f14, %r18;
	st.shared.f32 	[_ZZ6kernelPf14CUtensorMap_stE7numbers+52], %f14;
	or.b32  	%r19, %r4, 14;
	cvt.rn.f32.u32 	%f15, %r19;
	st.shared.f32 	[_ZZ6kernelPf14CUtensorMap_stE7numbers+56], %f15;
	or.b32  	%r20, %r4, 15;
	cvt.rn.f32.u32 	%f16, %r20;
	st.shared.f32 	[_ZZ6kernelPf14CUtensorMap_stE7numbers+60], %f16;
	or.b32  	%r21, %r4, 16;
	cvt.rn.f32.u32 	%f17, %r21;
	st.shared.f32 	[_ZZ6kernelPf14CUtensorMap_stE7numbers+64], %f17;
	or.b32  	%r22, %r4, 17;
	cvt.rn.f32.u32 	%f18, %r22;
	st.shared.f32 	[_ZZ6kernelPf14CUtensorMap_stE7numbers+68], %f18;
	or.b32  	%r23, %r4, 18;
	cvt.rn.f32.u32 	%f19, %r23;
	st.shared.f32 	[_ZZ6kernelPf14CUtensorMap_stE7numbers+72], %f19;
	or.b32  	%r24, %r4, 19;
	cvt.rn.f32.u32 	%f20, %r24;
	st.shared.f32 	[_ZZ6kernelPf14CUtensorMap_stE7numbers+76], %f20;
	or.b32  	%r25, %r4, 20;
	cvt.rn.f32.u32 	%f21, %r25;
	st.shared.f32 	[_ZZ6kernelPf14CUtensorMap_stE7numbers+80], %f21;
	or.b32  	%r26, %r4, 21;
	cvt.rn.f32.u32 	%f22, %r26;
	st.shared.f32 	[_ZZ6kernelPf14CUtensorMap_stE7numbers+84], %f22;
	or.b32  	%r27, %r4, 22;
	cvt.rn.f32.u32 	%f23, %r27;
	st.shared.f32 	[_ZZ6kernelPf14CUtensorMap_stE7numbers+88], %f23;
	or.b32  	%r28, %r4, 23;
	cvt.rn.f32.u32 	%f24, %r28;
	st.shared.f32 	[_ZZ6kernelPf14CUtensorMap_stE7numbers+92], %f24;
	or.b32  	%r29, %r4, 24;
	cvt.rn.f32.u32 	%f25, %r29;
	st.shared.f32 	[_ZZ6kernelPf14CUtensorMap_stE7numbers+96], %f25;
	or.b32  	%r30, %r4, 25;
	cvt.rn.f32.u32 	%f26, %r30;
	st.shared.f32 	[_ZZ6kernelPf14CUtensorMap_stE7numbers+100], %f26;
	or.b32  	%r31, %r4, 26;
	cvt.rn.f32.u32 	%f27, %r31;
	st.shared.f32 	[_ZZ6kernelPf14CUtensorMap_stE7numbers+104], %f27;
	or.b32  	%r32, %r4, 27;
	cvt.rn.f32.u32 	%f28, %r32;
	st.shared.f32 	[_ZZ6kernelPf14CUtensorMap_stE7numbers+108], %f28;
	or.b32  	%r33, %r4, 28;
	cvt.rn.f32.u32 	%f29, %r33;
	st.shared.f32 	[_ZZ6kernelPf14CUtensorMap_stE7numbers+112], %f29;
	or.b32  	%r34, %r4, 29;
	cvt.rn.f32.u32 	%f30, %r34;
	st.shared.f32 	[_ZZ6kernelPf14CUtensorMap_stE7numbers+116], %f30;
	or.b32  	%r35, %r4, 30;
	cvt.rn.f32.u32 	%f31, %r35;
	st.shared.f32 	[_ZZ6kernelPf14CUtensorMap_stE7numbers+120], %f31;
	or.b32  	%r36, %r4, 31;
	cvt.rn.f32.u32 	%f32, %r36;
	st.shared.f32 	[_ZZ6kernelPf14CUtensorMap_stE7numbers+124], %f32;
	cvt.u64.u32 	%rd5, %r5;
	cvta.shared.u64 	%rd1, %rd5;
	// begin inline asm
	{ .reg .u64 smem_ptr; cvta.to.shared.u64 smem_ptr, %rd1; cvt.u32.u64 %r1, smem_ptr; }

	// end inline asm
	cvta.param.u64 	%rd2, %rd4;
	// begin inline asm
	cp.async.bulk.tensor.1d.global.shared::cta.bulk_group [%rd2, {%r3}], [%r1];
	// end inline asm
	// begin inline asm
	cp.async.bulk.commit_group;
	// end inline asm
	// begin inline asm
	cp.async.bulk.wait_group.read 0;
	// end inline asm
	ret;

}


// ===== COMPILED SASS (sm_100) =====

	.target	sm_100

	.elftype	@"ET_EXEC"


//--------------------- .note.nv.tkinfo           --------------------------
	.section	.note.nv.tkinfo,"",@"SHT_NOTE"
	.sectionflags	@"SHF_NOTE_NV_TKINFO"
	.tkinfo
        /*0018*/ 	.word	0x00000002
        /*0030*/ 	.string	""
        /*0030*/ 	.string	"ptxas"
        /*0030*/ 	.string	"Cuda compilation tools, release 13.0, V13.0.88"
        /*0030*/ 	.string	"Build cuda_13.0.r13.0/compiler.36424714_0"
        /*0030*/ 	.string	"-arch sm_100 -m 64 "



//--------------------- .note.nv.cuinfo           --------------------------
	.section	.note.nv.cuinfo,"",@"SHT_NOTE"
	.sectionflags	@"SHF_NOTE_NV_CUINFO"
        /*0018*/ 	.short	0x0002
        /*001a*/ 	.short	0x0064
        /*001c*/ 	.short	0x0082
	.zero		2


//--------------------- .nv.info                  --------------------------
	.section	.nv.info,"",@"SHT_CUDA_INFO"
	.align	4


	//----- nvinfo : EIATTR_REGCOUNT
	.align		4
        /*0000*/ 	.byte	0x04, 0x2f
        /*0002*/ 	.short	(.L_1 - .L_0)
	.align		4
.L_0:
        /*0004*/ 	.word	index@(_Z6kernelPf14CUtensorMap_st)
        /*0008*/ 	.word	0x0000001a


	//----- nvinfo : EIATTR_FRAME_SIZE
	.align		4
.L_1:
        /*000c*/ 	.byte	0x04, 0x11
        /*000e*/ 	.short	(.L_3 - .L_2)
	.align		4
.L_2:
        /*0010*/ 	.word	index@(_Z6kernelPf14CUtensorMap_st)
        /*0014*/ 	.word	0x00000000


	//----- nvinfo : EIATTR_MIN_STACK_SIZE
	.align		4
.L_3:
        /*0018*/ 	.byte	0x04, 0x12
        /*001a*/ 	.short	(.L_5 - .L_4)
	.align		4
.L_4:
        /*001c*/ 	.word	index@(_Z6kernelPf14CUtensorMap_st)
        /*0020*/ 	.word	0x00000000
.L_5:


//--------------------- .nv.compat                --------------------------
	.section	.nv.compat,"",@"SHT_CUDA_COMPAT_INFO"
	.align	4
        /*0000*/ 	.byte	0x02, 0x09, 0x00, 0x00, 0x02, 0x02, 0x02, 0x00, 0x02, 0x05, 0x05, 0x00, 0x03, 0x07, 0x01, 0x01
        /*0010*/ 	.byte	0x02, 0x03, 0x01, 0x00, 0x02, 0x06, 0x01, 0x00, 0x04, 0x0b, 0x08, 0x00, 0x09, 0x00, 0x00, 0x00
        /*0020*/ 	.byte	0x00, 0x00, 0x00, 0x00


//--------------------- .nv.info._Z6kernelPf14CUtensorMap_st --------------------------
	.section	.nv.info._Z6kernelPf14CUtensorMap_st,"",@"SHT_CUDA_INFO"
	.sectionflags	@""
	.align	4


	//----- nvinfo : EIATTR_CUDA_API_VERSION
	.align		4
        /*0000*/ 	.byte	0x04, 0x37
        /*0002*/ 	.short	(.L_7 - .L_6)
.L_6:
        /*0004*/ 	.word	0x00000082


	//----- nvinfo : EIATTR_KPARAM_INFO
	.align		4
.L_7:
        /*0008*/ 	.byte	0x04, 0x17
        /*000a*/ 	.short	(.L_9 - .L_8)
.L_8:
        /*000c*/ 	.word	0x00000000
        /*0010*/ 	.short	0x0001
        /*0012*/ 	.short	0x0080
        /*0014*/ 	.byte	0x00, 0xf0, 0x01, 0x02


	//----- nvinfo : EIATTR_KPARAM_INFO
	.align		4
.L_9:
        /*0018*/ 	.byte	0x04, 0x17
        /*001a*/ 	.short	(.L_11 - .L_10)
.L_10:
        /*001c*/ 	.word	0x00000000
        /*0020*/ 	.short	0x0000
        /*0022*/ 	.short	0x0000
        /*0024*/ 	.byte	0x00, 0xf5, 0x21, 0x00


	//----- nvinfo : EIATTR_SPARSE_MMA_MASK
	.align		4
.L_11:
        /*0028*/ 	.byte	0x03, 0x50
        /*002a*/ 	.short	0x0000


	//----- nvinfo : EIATTR_MAXREG_COUNT
	.align		4
        /*002c*/ 	.byte	0x03, 0x1b
        /*002e*/ 	.short	0x00ff


	//----- nvinfo : EIATTR_MERCURY_ISA_VERSION
	.align		4
        /*0030*/ 	.byte	0x03, 0x5f
        /*0032*/ 	.short	0x0101


	//----- nvinfo : EIATTR_VRC_CTA_INIT_COUNT
	.align		4
        /*0034*/ 	.byte	0x02, 0x4a
	.zero		1
	.zero		1


	//----- nvinfo : EIATTR_EXIT_INSTR_OFFSETS
	.align		4
        /*0038*/ 	.byte	0x04, 0x1c
        /*003a*/ 	.short	(.L_13 - .L_12)


	//   ....[0]....
.L_12:
        /*003c*/ 	.word	0x00000570


	//----- nvinfo : EIATTR_CBANK_PARAM_SIZE
	.align		4
.L_13:
        /*0040*/ 	.byte	0x03, 0x19
        /*0042*/ 	.short	0x0100


	//----- nvinfo : EIATTR_PARAM_CBANK
	.align		4
        /*0044*/ 	.byte	0x04, 0x0a
        /*0046*/ 	.short	(.L_15 - .L_14)
	.align		4
.L_14:
        /*0048*/ 	.word	index@(.nv.constant0._Z6kernelPf14CUtensorMap_st)
        /*004c*/ 	.short	0x0380
        /*004e*/ 	.short	0x0100


	//----- nvinfo : EIATTR_SW_WAR
	.align		4
.L_15:
        /*0050*/ 	.byte	0x04, 0x36
        /*0052*/ 	.short	(.L_17 - .L_16)
.L_16:
        /*0054*/ 	.word	0x00000008
.L_17:


//--------------------- .nv.callgraph             --------------------------
	.section	.nv.callgraph,"",@"SHT_CUDA_CALLGRAPH"
	.align	4
	.sectionentsize	8
	.align		4
        /*0000*/ 	.word	0x00000000
	.align		4
        /*0004*/ 	.word	0xffffffff
	.align		4
        /*0008*/ 	.word	0x00000000
	.align		4
        /*000c*/ 	.word	0xfffffffe
	.align		4
        /*0010*/ 	.word	0x00000000
	.align		4
        /*0014*/ 	.word	0xfffffffd
	.align		4
        /*0018*/ 	.word	0x00000000
	.align		4
        /*001c*/ 	.word	0xfffffffc


//--------------------- .text._Z6kernelPf14CUtensorMap_st --------------------------
	.section	.text._Z6kernelPf14CUtensorMap_st,"ax",@progbits
	.align	128
        .global         _Z6kernelPf14CUtensorMap_st
        .type           _Z6kernelPf14CUtensorMap_st,@function
        .size           _Z6kernelPf14CUtensorMap_st,(.L_x_1 - _Z6kernelPf14CUtensorMap_st)
        .other          _Z6kernelPf14CUtensorMap_st,@"STO_CUDA_ENTRY STV_DEFAULT"
_Z6kernelPf14CUtensorMap_st:
.text._Z6kernelPf14CUtensorMap_st:
[----:B------:R-:W-:Y:S08]  /*0000*/  LDC R1, c[0x0][0x37c] ;  /* 0x0000df00ff017b82 */ /* 0x000ff00000000800 */
[----:B------:R-:W1:Y:S01]  /*0010*/  S2UR UR5, SR_CTAID.X ;  /* 0x00000000000579c3 */ /* 0x000e620000002500 */
[----:B------:R-:W2:Y:S01]  /*0020*/  LDCU.64 UR10, c[0x0][0x348] ;  /* 0x00006900ff0a77ac */ /* 0x000ea20008000a00 */
[----:B------:R-:W-:-:S06]  /*0030*/  UMOV UR6, 0x400 ;  /* 0x0000040000067882 */ /* 0x000fcc0000000000 */
[----:B------:R-:W3:Y:S01]  /*0040*/  S2UR UR8, SR_CgaCtaId ;  /* 0x00000000000879c3 */ /* 0x000ee20000008800 */
[----:B--2---:R-:W-:-:S04]  /*0050*/  UIADD3 UR32, UP0, UPT, UR10, 0x80, URZ ;  /* 0x000000800a207890 */ /* 0x004fc8000ff1e0ff */
[----:B------:R-:W-:Y:S02]  /*0060*/  UIADD3.X UR33, UPT, UPT, URZ, UR11, URZ, UP0, !UPT ;  /* 0x0000000bff217290 */ /* 0x000fe400087fe4ff */
[----:B-1----:R-:W-:-:S04]  /*0070*/  USHF.L.U32 UR4, UR5, 0x5, URZ ;  /* 0x0000000505047899 */ /* 0x002fc800080006ff */
[----:B------:R-:W-:Y:S02]  /*0080*/  UIADD3 UR9, UPT, UPT, UR4, 0x3, URZ ;  /* 0x0000000304097890 */ /* 0x000fe4000fffe0ff */
[----:B------:R-:W-:Y:S02]  /*0090*/  UIADD3 UR7, UPT, UPT, UR4, 0x2, URZ ;  /* 0x0000000204077890 */ /* 0x000fe4000fffe0ff */
[----:B------:R-:W-:Y:S01]  /*00a0*/  I2FP.F32.U32 R4, UR4 ;  /* 0x0000000400047c45 */ /* 0x000fe20008201000 */
[----:B---3--:R-:W-:Y:S01]  /*00b0*/  ULEA UR8, UR8, UR6, 0x18 ;  /* 0x0000000608087291 */ /* 0x008fe2000f8ec0ff */
[----:B------:R-:W-:Y:S01]  /*00c0*/  I2FP.F32.U32 R7, UR9 ;  /* 0x0000000900077c45 */ /* 0x000fe20008201000 */
[----:B------:R-:W-:Y:S01]  /*00d0*/  UIADD3 UR6, UPT, UPT, UR4, 0x1, URZ ;  /* 0x0000000104067890 */ /* 0x000fe2000fffe0ff */
[----:B------:R-:W-:Y:S01]  /*00e0*/  I2FP.F32.U32 R6, UR7 ;  /* 0x0000000700067c45 */ /* 0x000fe20008201000 */
[----:B------:R-:W-:Y:S02]  /*00f0*/  UIADD3 UR10, UPT, UPT, UR4, 0x4, URZ ;  /* 0x00000004040a7890 */ /* 0x000fe4000fffe0ff */
[----:B------:R-:W1:Y:S01]  /*0100*/  S2UR UR9, SR_SWINHI ;  /* 0x00000000000979c3 */ /* 0x000e620000002f00 */
[----:B------:R-:W-:Y:S01]  /*0110*/  UIADD3 UR12, UPT, UPT, UR4, 0x5, URZ ;  /* 0x00000005040c7890 */ /* 0x000fe2000fffe0ff */
[----:B------:R-:W-:Y:S01]  /*0120*/  I2FP.F32.U32 R5, UR6 ;  /* 0x0000000600057c45 */ /* 0x000fe20008201000 */
[----:B------:R-:W-:Y:S01]  /*0130*/  UIADD3 UR13, UPT, UPT, UR4, 0x6, URZ ;  /* 0x00000006040d7890 */ /* 0x000fe2000fffe0ff */
[----:B------:R-:W-:Y:S01]  /*0140*/  I2FP.F32.U32 R8, UR10 ;  /* 0x0000000a00087c45 */ /* 0x000fe20008201000 */
[----:B------:R-:W-:-:S02]  /*0150*/  UIADD3 UR14, UPT, UPT, UR4, 0x7, URZ ;  /* 0x00000007040e7890 */ /* 0x000fc4000fffe0ff */
[----:B------:R-:W-:Y:S01]  /*0160*/  UIADD3 UR15, UPT, UPT, UR4, 0x8, URZ ;  /* 0x00000008040f7890 */ /* 0x000fe2000fffe0ff */
[----:B------:R-:W-:Y:S01]  /*0170*/  I2FP.F32.U32 R9, UR12 ;  /* 0x0000000c00097c45 */ /* 0x000fe20008201000 */
        /* <DEDUP_REMOVED lines=13> */
[----:B------:R2:W-:Y:S01]  /*0250*/  STS.128 [UR8], R4 ;  /* 0x00000004ff007988 */ /* 0x0005e20008000c08 */
[----:B------:R-:W-:Y:S01]  /*0260*/  UIADD3 UR23, UPT, UPT, UR4, 0x10, URZ ;  /* 0x0000001004177890 */ /* 0x000fe2000fffe0ff */
[----:B------:R-:W-:Y:S01]  /*0270*/  I2FP.F32.U32 R16, UR19 ;  /* 0x0000001300107c45 */ /* 0x000fe20008201000 */
[----:B------:R-:W-:Y:S01]  /*0280*/  UIADD3 UR24, UPT, UPT, UR4, 0x11, URZ ;  /* 0x0000001104187890 */ /* 0x000fe2000fffe0ff */
[----:B------:R3:W-:Y:S01]  /*0290*/  STS.128 [UR8+0x10], R8 ;  /* 0x00001008ff007988 */ /* 0x0007e20008000c08 */
[----:B------:R-:W-:Y:S01]  /*02a0*/  UIADD3 UR25, UPT, UPT, UR4, 0x12, URZ ;  /* 0x0000001204197890 */ /* 0x000fe2000fffe0ff */
[----:B------:R-:W-:Y:S01]  /*02b0*/  I2FP.F32.U32 R17, UR20 ;  /* 0x0000001400117c45 */ /* 0x000fe20008201000 */
[----:B------:R-:W-:Y:S01]  /*02c0*/  UIADD3 UR26, UPT, UPT, UR4, 0x13, URZ ;  /* 0x00000013041a7890 */ /* 0x000fe2000fffe0ff */
[----:B------:R4:W-:Y:S01]  /*02d0*/  STS.128 [UR8+0x20], R12 ;  /* 0x0000200cff007988 */ /* 0x0009e20008000c08 */
[----:B------:R-:W-:Y:S01]  /*02e0*/  UIADD3 UR27, UPT, UPT, UR4, 0x14, URZ ;  /* 0x00000014041b7890 */ /* 0x000fe2000fffe0ff */
[----:B------:R-:W-:Y:S01]  /*02f0*/  I2FP.F32.U32 R18, UR21 ;  /* 0x0000001500127c45 */ /* 0x000fe20008201000 */
[----:B------:R-:W-:Y:S01]  /*0300*/  UIADD3 UR28, UPT, UPT, UR4, 0x15, URZ ;  /* 0x00000015041c7890 */ /* 0x000fe2000fffe0ff */
[----:B------:R-:W-:Y:S01]  /*0310*/  I2FP.F32.U32 R19, UR22 ;  /* 0x0000001600137c45 */ /* 0x000fe20008201000 */
[----:B------:R-:W-:Y:S01]  /*0320*/  UIADD3 UR29, UPT, UPT, UR4, 0x16, URZ ;  /* 0x00000016041d7890 */ /* 0x000fe2000fffe0ff */
[----:B--2---:R-:W-:Y:S01]  /*0330*/  I2FP.F32.U32 R4, UR23 ;  /* 0x0000001700047c45 */ /* 0x004fe20008201000 */
[----:B------:R-:W-:Y:S01]  /*0340*/  UIADD3 UR30, UPT, UPT, UR4, 0x17, URZ ;  /* 0x00000017041e7890 */ /* 0x000fe2000fffe0ff */
[----:B------:R-:W-:Y:S01]  /*0350*/  I2FP.F32.U32 R5, UR24 ;  /* 0x0000001800057c45 */ /* 0x000fe20008201000 */
[----:B------:R-:W-:Y:S01]  /*0360*/  UIADD3 UR31, UPT, UPT, UR4, 0x18, URZ ;  /* 0x00000018041f7890 */ /* 0x000fe2000fffe0ff */
[----:B------:R-:W-:Y:S01]  /*0370*/  I2FP.F32.U32 R6, UR25 ;  /* 0x0000001900067c45 */ /* 0x000fe20008201000 */
[----:B------:R-:W-:Y:S01]  /*0380*/  UIADD3 UR6, UPT, UPT, UR4, 0x19, URZ ;  /* 0x0000001904067890 */ /* 0x000fe2000fffe0ff */
[----:B------:R-:W-:Y:S01]  /*0390*/  I2FP.F32.U32 R7, UR26 ;  /* 0x0000001a00077c45 */ /* 0x000fe20008201000 */
[----:B------:R-:W-:Y:S01]  /*03a0*/  UIADD3 UR7, UPT, UPT, UR4, 0x1a, URZ ;  /* 0x0000001a04077890 */ /* 0x000fe2000fffe0ff */
[----:B---3--:R-:W-:Y:S01]  /*03b0*/  I2FP.F32.U32 R8, UR27 ;  /* 0x0000001b00087c45 */ /* 0x008fe20008201000 */
        /* <DEDUP_REMOVED lines=10> */
[----:B------:R-:W-:Y:S01]  /*0460*/  STS.128 [UR8+0x30], R16 ;  /* 0x00003010ff007988 */ /* 0x000fe20008000c08 */
[----:B------:R-:W-:Y:S01]  /*0470*/  I2FP.F32.U32 R22, UR7 ;  /* 0x0000000700167c45 */ /* 0x000fe20008201000 */
[----:B------:R-:W-:Y:S01]  /*0480*/  UMOV UR6, UR8 ;  /* 0x0000000800067c82 */ /* 0x000fe20008000000 */
[----:B-1----:R-:W-:Y:S01]  /*0490*/  UMOV UR7, UR9 ;  /* 0x0000000900077c82 */ /* 0x002fe20008000000 */
[----:B------:R-:W-:Y:S01]  /*04a0*/  I2FP.F32.U32 R23, UR10 ;  /* 0x0000000a00177c45 */ /* 0x000fe20008201000 */
[----:B------:R-:W-:Y:S01]  /*04b0*/  STS.128 [UR8+0x40], R4 ;  /* 0x00004004ff007988 */ /* 0x000fe20008000c08 */
[----:B----4-:R-:W-:-:S02]  /*04c0*/  I2FP.F32.U32 R12, UR12 ;  /* 0x0000000c000c7c45 */ /* 0x010fc40008201000 */
[----:B------:R-:W-:Y:S01]  /*04d0*/  I2FP.F32.U32 R13, UR13 ;  /* 0x0000000d000d7c45 */ /* 0x000fe20008201000 */
[----:B------:R-:W-:Y:S01]  /*04e0*/  STS.128 [UR8+0x50], R8 ;  /* 0x00005008ff007988 */ /* 0x000fe20008000c08 */
[----:B------:R-:W-:Y:S02]  /*04f0*/  I2FP.F32.U32 R14, UR14 ;  /* 0x0000000e000e7c45 */ /* 0x000fe40008201000 */
[----:B------:R-:W-:Y:S01]  /*0500*/  I2FP.F32.U32 R15, UR4 ;  /* 0x00000004000f7c45 */ /* 0x000fe20008201000 */
[----:B------:R-:W-:Y:S01]  /*0510*/  UMOV UR4, UR6 ;  /* 0x0000000600047c82 */ /* 0x000fe20008000000 */
[----:B------:R-:W-:Y:S04]  /*0520*/  STS.128 [UR8+0x60], R20 ;  /* 0x00006014ff007988 */ /* 0x000fe80008000c08 */
[----:B------:R-:W-:Y:S01]  /*0530*/  STS.128 [UR8+0x70], R12 ;  /* 0x0000700cff007988 */ /* 0x000fe20008000c08 */
[----:B------:R1:W-:Y:S01]  /*0540*/  UTMASTG.1D [UR4], [UR32] ;  /* 0x00000004200073b5 */ /* 0x0003e20008000000 */
[----:B------:R0:W-:Y:S01]  /*0550*/  UTMACMDFLUSH ;  /* 0x00000000000079b7 */ /* 0x0001e20000000000 */
[----:B------:R-:W-:-:S04]  /*0560*/  DEPBAR.LE SB0, 0x0 ;  /* 0x000080000000791a */ /* 0x000fc80000000000 */
[----:B-1----:R-:W-:Y:S05]  /*0570*/  EXIT ;  /* 0x000000000000794d */ /* 0x002fea0003800000 */
.L_x_0:
[----:B------:R-:W-:-:S00]  /*0580*/  BRA `(.L_x_0) ;  /* 0xfffffffc00fc7947 */ /* 0x000fc0000383ffff */
[----:B------:R-:W-:-:S00]  /*0590*/  NOP ;  /* 0x0000000000007918 */ /* 0x000fc00000000000 */
        /* <DEDUP_REMOVED lines=14> */
.L_x_1:


//--------------------- .nv.shared._Z6kernelPf14CUtensorMap_st --------------------------
	.section	.nv.shared._Z6kernelPf14CUtensorMap_st,"aw",@nobits
	.sectionflags	@""
	.align	4
.nv.shared._Z6kernelPf14CUtensorMap_st:
	.zero		1152


//--------------------- .nv.shared.reserved.0     --------------------------
	.section	.nv.shared.reserved.0,"aw",@nobits
	.weak		__nv_reservedSMEM_offset_0_alias
	.size		__nv_reservedSMEM_offset_0_alias, 0, 64
	.other		__nv_reservedSMEM_offset_0_alias,@"STO_CUDA_RESERVED_SHARED STV_DEFAULT"
__nv_reservedSMEM_offset_0_alias:
	.zero		0
	.zero		64


//--------------------- .nv.constant0._Z6kernelPf14CUtensorMap_st --------------------------
	.section	.nv.constant0._Z6kernelPf14CUtensorMap_st,"a",@progbits
	.sectionflags	@""
	.align	4
.nv.constant0._Z6kernelPf14CUtensorMap_st:
	.zero		1152


//--------------------- SYMBOLS --------------------------

	.type		.nv.reservedSmem.offset0,@object
	.size		.nv.reservedSmem.offset0,0x4
	.type		.nv.reservedSmem.cap,@object
	.size		.nv.reservedSmem.cap,0x4
